//
// Generated by NVIDIA NVVM Compiler
//
// Compiler Build ID: CL-36424714
// Cuda compilation tools, release 13.0, V13.0.88
// Based on NVVM 20.0.0
//

.version 9.0
.target sm_100
.address_size 64

	// .globl	_Z19simple_clc_multiplyPfPKfS1_i
.extern .func  (.param .b32 func_retval0) vprintf
(
	.param .b64 vprintf_param_0,
	.param .b64 vprintf_param_1
)
;
// _ZZ19simple_clc_multiplyPfPKfS1_iE3bar has been demoted
// _ZZ19simple_clc_multiplyPfPKfS1_iE10nextworkid has been demoted
.global .align 1 .b8 $str[25] = {67, 84, 65, 45, 37, 100, 32, 112, 114, 111, 99, 101, 115, 115, 105, 110, 103, 32, 98, 120, 45, 37, 100, 10};
.global .align 1 .b8 $str$1[49] = {10, 91, 67, 76, 67, 32, 68, 101, 109, 111, 93, 32, 67, 84, 65, 45, 37, 100, 32, 99, 111, 109, 112, 108, 101, 116, 101, 100, 32, 37, 100, 32, 100, 105, 102, 102, 101, 114, 101, 110, 116, 32, 116, 105, 108, 101, 115, 10};

.visible .entry _Z19simple_clc_multiplyPfPKfS1_i(
	.param .u64 .ptr .align 1 _Z19simple_clc_multiplyPfPKfS1_i_param_0,
	.param .u64 .ptr .align 1 _Z19simple_clc_multiplyPfPKfS1_i_param_1,
	.param .u64 .ptr .align 1 _Z19simple_clc_multiplyPfPKfS1_i_param_2,
	.param .u32 _Z19simple_clc_multiplyPfPKfS1_i_param_3
)
{
	.local .align 8 .b8 	__local_depot0[16];
	.reg .b64 	%SP;
	.reg .b64 	%SPL;
	.reg .pred 	%p<6>;
	.reg .b32 	%r<40>;
	.reg .b32 	%f<4>;
	.reg .b64 	%rd<35>;
	// demoted variable
	.shared .align 8 .u64 _ZZ19simple_clc_multiplyPfPKfS1_iE3bar;
	// demoted variable
	.shared .align 16 .b8 _ZZ19simple_clc_multiplyPfPKfS1_iE10nextworkid[32];
	mov.u64 	%SPL, __local_depot0;
	cvta.local.u64 	%SP, %SPL;
	ld.param.u64 	%rd5, [_Z19simple_clc_multiplyPfPKfS1_i_param_0];
	ld.param.u64 	%rd6, [_Z19simple_clc_multiplyPfPKfS1_i_param_1];
	ld.param.u64 	%rd7, [_Z19simple_clc_multiplyPfPKfS1_i_param_2];
	ld.param.u32 	%r13, [_Z19simple_clc_multiplyPfPKfS1_i_param_3];
	add.u64 	%rd9, %SP, 8;
	add.u64 	%rd1, %SPL, 8;
	mov.u32 	%r1, %ntid.x;
	mov.u32 	%r16, _ZZ19simple_clc_multiplyPfPKfS1_iE3bar;
	cvt.u64.u32 	%rd10, %r16;
	cvta.shared.u64 	%rd8, %rd10;
	// begin inline asm
	{ .reg .u64 smem_ptr; cvta.to.shared.u64 smem_ptr, %rd8; cvt.u32.u64 %r14, smem_ptr; }
	// end inline asm
	mov.u32 	%r3, %tid.x;
	setp.ne.s32 	%p1, %r3, 0;
	mov.b32 	%r36, 0;
	@%p1 bra 	$L__BB0_2;
	// begin inline asm
	mbarrier.init.shared.b64 [%r14], %r1;

	// end inline asm
	mov.b32 	%r36, 16;
$L__BB0_2:
	bar.sync 	0;
	mov.u32 	%r5, %ctaid.x;
	cvta.to.global.u64 	%rd2, %rd6;
	cvta.to.global.u64 	%rd3, %rd7;
	cvta.to.global.u64 	%rd4, %rd5;
	mov.b32 	%r37, 0;
	mov.u64 	%rd13, $str;
	add.u64 	%rd21, %SP, 0;
	mov.u32 	%r38, %r5;
	mov.u32 	%r39, %r37;
$L__BB0_3:
	setp.ne.s32 	%p2, %r3, 0;
	@%p2 bra 	$L__BB0_5;
	st.local.v2.u32 	[%rd1], {%r5, %r38};
	cvta.global.u64 	%rd14, %rd13;
	{ // callseq 0, 0
	.param .b64 param0;
	st.param.b64 	[param0], %rd14;
	.param .b64 param1;
	st.param.b64 	[param1], %rd9;
	.param .b32 retval0;
	call.uni (retval0), 
	vprintf, 
	(
	param0, 
	param1
	);
	ld.param.b32 	%r21, [retval0];
	} // callseq 0
	mul.wide.u32 	%rd16, %r37, 16;
	mov.u32 	%r23, _ZZ19simple_clc_multiplyPfPKfS1_iE10nextworkid;
	cvt.u64.u32 	%rd17, %r23;
	cvta.shared.u64 	%rd18, %rd17;
	add.s64 	%rd11, %rd18, %rd16;
	cvt.u64.u32 	%rd19, %r16;
	cvta.shared.u64 	%rd12, %rd19;
	// begin inline asm
	clusterlaunchcontrol.try_cancel.async.shared::cta.mbarrier::complete_tx::bytes.b128 [%rd11], [%rd12];
	// end inline asm
$L__BB0_5:
	// begin inline asm
	mbarrier.arrive.expect_tx.shared.b64 %rd20, [%r14], %r36;

	// end inline asm
	cvta.to.local.u64 	%rd22, %rd21;
	st.local.u64 	[%rd22], %rd20;
	ld.local.u64 	%rd23, [%rd22];
	mad.lo.s32 	%r9, %r38, %r1, %r3;
	setp.ge.s32 	%p3, %r9, %r13;
	@%p3 bra 	$L__BB0_7;
	mul.wide.s32 	%rd24, %r9, 4;
	add.s64 	%rd25, %rd2, %rd24;
	ld.global.f32 	%f1, [%rd25];
	add.s64 	%rd26, %rd3, %rd24;
	ld.global.f32 	%f2, [%rd26];
	mul.f32 	%f3, %f1, %f2;
	add.s64 	%rd27, %rd4, %rd24;
	st.global.f32 	[%rd27], %f3;
$L__BB0_7:
	// begin inline asm
	{
.reg .pred                complete;
waitLoop:
mbarrier.try_wait.parity.shared.b64 complete, [%r14], %r37;
@!complete bra waitLoop;
}

	// end inline asm
	shl.b32 	%r31, %r37, 4;
	mov.u32 	%r32, _ZZ19simple_clc_multiplyPfPKfS1_iE10nextworkid;
	add.s32 	%r33, %r32, %r31;
	ld.shared.v2.u64 	{%rd28, %rd29}, [%r33];
	// begin inline asm
	{
 .reg .b128 B128_try_cancel_response;
 mov.b128 B128_try_cancel_response, {%rd28, %rd29};
 {
  .reg .pred P_OUT;
  clusterlaunchcontrol.query_cancel.is_canceled.pred.b128 P_OUT, B128_try_cancel_response;
  selp.b32 %r29, 1, 0, P_OUT;
 }
}
	// end inline asm
	setp.ne.s32 	%p4, %r29, 0;
	ld.shared.v2.u64 	{%rd30, %rd31}, [%r33];
	// begin inline asm
	{
 .reg .b128 B128_try_cancel_response;
 mov.b128 B128_try_cancel_response, {%rd30, %rd31};
 clusterlaunchcontrol.query_cancel.get_first_ctaid::x.b32.b128 %r38, B128_try_cancel_response;
}
	// end inline asm
	xor.b32  	%r37, %r37, 1;
	add.s32 	%r39, %r39, 1;
	@%p4 bra 	$L__BB0_3;
	setp.ne.s32 	%p5, %r3, 0;
	@%p5 bra 	$L__BB0_10;
	st.local.v2.u32 	[%rd1], {%r5, %r39};
	mov.u64 	%rd32, $str$1;
	cvta.global.u64 	%rd33, %rd32;
	{ // callseq 1, 0
	.param .b64 param0;
	st.param.b64 	[param0], %rd33;
	.param .b64 param1;
	st.param.b64 	[param1], %rd9;
	.param .b32 retval0;
	call.uni (retval0), 
	vprintf, 
	(
	param0, 
	param1
	);
	ld.param.b32 	%r34, [retval0];
	} // callseq 1
$L__BB0_10:
	ret;

}


// ===== COMPILED SASS (sm_100) =====

	.target	sm_100

	.elftype	@"ET_EXEC"


//--------------------- .note.nv.tkinfo           --------------------------
	.section	.note.nv.tkinfo,"",@"SHT_NOTE"
	.sectionflags	@"SHF_NOTE_NV_TKINFO"
	.tkinfo
        /*0018*/ 	.word	0x00000002
        /*0030*/ 	.string	""
        /*0030*/ 	.string	"ptxas"
        /*0030*/ 	.string	"Cuda compilation tools, release 13.0, V13.0.88"
        /*0030*/ 	.string	"Build cuda_13.0.r13.0/compiler.36424714_0"
        /*0030*/ 	.string	"-arch sm_100 -m 64 "



//--------------------- .note.nv.cuinfo           --------------------------
	.section	.note.nv.cuinfo,"",@"SHT_NOTE"
	.sectionflags	@"SHF_NOTE_NV_CUINFO"
        /*0018*/ 	.short	0x0002
        /*001a*/ 	.short	0x0064
        /*001c*/ 	.short	0x0082
	.zero		2


//--------------------- .nv.info                  --------------------------
	.section	.nv.info,"",@"SHT_CUDA_INFO"
	.align	4


	//----- nvinfo : EIATTR_REGCOUNT
	.align		4
        /*0000*/ 	.byte	0x04, 0x2f
        /*0002*/ 	.short	(.L_3 - .L_2)
	.align		4
.L_2:
        /*0004*/ 	.word	index@(_Z19simple_clc_multiplyPfPKfS1_i)
        /*0008*/ 	.word	0x0000001c


	//----- nvinfo : EIATTR_FRAME_SIZE
	.align		4
.L_3:
        /*000c*/ 	.byte	0x04, 0x11
        /*000e*/ 	.short	(.L_5 - .L_4)
	.align		4
.L_4:
        /*0010*/ 	.word	index@(_Z19simple_clc_multiplyPfPKfS1_i)
        /*0014*/ 	.word	0x00000010


	//----- nvinfo : EIATTR_MIN_STACK_SIZE
	.align		4
.L_5:
        /*0018*/ 	.byte	0x04, 0x12
        /*001a*/ 	.short	(.L_7 - .L_6)
	.align		4
.L_6:
        /*001c*/ 	.word	index@(_Z19simple_clc_multiplyPfPKfS1_i)
        /*0020*/ 	.word	0x00000010
.L_7:


//--------------------- .nv.compat                --------------------------
	.section	.nv.compat,"",@"SHT_CUDA_COMPAT_INFO"
	.align	4
        /*0000*/ 	.byte	0x02, 0x09, 0x00, 0x00, 0x02, 0x02, 0x02, 0x00, 0x02, 0x05, 0x05, 0x00, 0x03, 0x07, 0x01, 0x01
        /*0010*/ 	.byte	0x02, 0x03, 0x00, 0x00, 0x02, 0x06, 0x01, 0x00, 0x04, 0x0b, 0x08, 0x00, 0x09, 0x00, 0x00, 0x00
        /*0020*/ 	.byte	0x00, 0x00, 0x00, 0x00


//--------------------- .nv.info._Z19simple_clc_multiplyPfPKfS1_i --------------------------
	.section	.nv.info._Z19simple_clc_multiplyPfPKfS1_i,"",@"SHT_CUDA_INFO"
	.sectionflags	@""
	.align	4


	//----- nvinfo : EIATTR_CUDA_API_VERSION
	.align		4
        /*0000*/ 	.byte	0x04, 0x37
        /*0002*/ 	.short	(.L_9 - .L_8)
.L_8:
        /*0004*/ 	.word	0x00000082


	//----- nvinfo : EIATTR_KPARAM_INFO
	.align		4
.L_9:
        /*0008*/ 	.byte	0x04, 0x17
        /*000a*/ 	.short	(.L_11 - .L_10)
.L_10:
        /*000c*/ 	.word	0x00000000
        /*0010*/ 	.short	0x0003
        /*0012*/ 	.short	0x0018
        /*0014*/ 	.byte	0x00, 0xf0, 0x11, 0x00


	//----- nvinfo : EIATTR_KPARAM_INFO
	.align		4
.L_11:
        /*0018*/ 	.byte	0x04, 0x17
        /*001a*/ 	.short	(.L_13 - .L_12)
.L_12:
        /*001c*/ 	.word	0x00000000
        /*0020*/ 	.short	0x0002
        /*0022*/ 	.short	0x0010
        /*0024*/ 	.byte	0x00, 0xf5, 0x21, 0x00


	//----- nvinfo : EIATTR_KPARAM_INFO
	.align		4
.L_13:
        /*0028*/ 	.byte	0x04, 0x17
        /*002a*/ 	.short	(.L_15 - .L_14)
.L_14:
        /*002c*/ 	.word	0x00000000
        /*0030*/ 	.short	0x0001
        /*0032*/ 	.short	0x0008
        /*0034*/ 	.byte	0x00, 0xf5, 0x21, 0x00


	//----- nvinfo : EIATTR_KPARAM_INFO
	.align		4
.L_15:
        /*0038*/ 	.byte	0x04, 0x17
        /*003a*/ 	.short	(.L_17 - .L_16)
.L_16:
        /*003c*/ 	.word	0x00000000
        /*0040*/ 	.short	0x0000
        /*0042*/ 	.short	0x0000
        /*0044*/ 	.byte	0x00, 0xf5, 0x21, 0x00


	//----- nvinfo : EIATTR_SPARSE_MMA_MASK
	.align		4
.L_17:
        /*0048*/ 	.byte	0x03, 0x50
        /*004a*/ 	.short	0x0000


	//----- nvinfo : EIATTR_MAXREG_COUNT
	.align		4
        /*004c*/ 	.byte	0x03, 0x1b
        /*004e*/ 	.short	0x00ff


	//----- nvinfo : EIATTR_NUM_BARRIERS
	.align		4
        /*0050*/ 	.byte	0x02, 0x4c
        /*0052*/ 	.byte	0x01
	.zero		1


	//----- nvinfo : EIATTR_EXTERNS
	.align		4
        /*0054*/ 	.byte	0x04, 0x0f
        /*0056*/ 	.short	(.L_19 - .L_18)


	//   ....[0]....
	.align		4
.L_18:
        /*0058*/ 	.word	index@(vprintf)


	//----- nvinfo : EIATTR_MERCURY_ISA_VERSION
	.align		4
.L_19:
        /*005c*/ 	.byte	0x03, 0x5f
        /*005e*/ 	.short	0x0101


	//----- nvinfo : EIATTR_INT_WARP_WIDE_INSTR_OFFSETS
	.align		4
        /*0060*/ 	.byte	0x04, 0x31
        /*0062*/ 	.short	(.L_21 - .L_20)


	//   ....[0]....
.L_20:
        /*0064*/ 	.word	0x00000190


	//   ....[1]....
        /*0068*/ 	.word	0x000001e0


	//----- nvinfo : EIATTR_VRC_CTA_INIT_COUNT
	.align		4
.L_21:
        /*006c*/ 	.byte	0x02, 0x4a
	.zero		1
	.zero		1


	//----- nvinfo : EIATTR_SYSCALL_OFFSETS
	.align		4
        /*0070*/ 	.byte	0x04, 0x46
        /*0072*/ 	.short	(.L_23 - .L_22)


	//   ....[0]....
.L_22:
        /*0074*/ 	.word	0x000002e0


	//   ....[1]....
        /*0078*/ 	.word	0x000006f0


	//----- nvinfo : EIATTR_MBARRIER_INSTR_OFFSETS
	.align		4
.L_23:
        /*007c*/ 	.byte	0x04, 0x39
        /*007e*/ 	.short	(.L_25 - .L_24)


	//   ....[0]....
.L_24:
        /*0080*/ 	.word	0x000001f0
        /*0084*/ 	.word	0x000000ff
        /*0088*/ 	.word	0x00000000
        /*008c*/ 	.short	0x0100
        /*008e*/ 	.byte	0x27
	.zero		1


	//   ....[1]....
        /*0090*/ 	.word	0x00000540
        /*0094*/ 	.word	0x000000ff
        /*0098*/ 	.word	0x00000000
        /*009c*/ 	.short	0x010a
        /*009e*/ 	.byte	0x27
	.zero		1


	//   ....[2]....
        /*00a0*/ 	.word	0x00000720
        /*00a4*/ 	.word	0x000000ff
        /*00a8*/ 	.word	0x00000000
        /*00ac*/ 	.short	0x010a
        /*00ae*/ 	.byte	0x27
	.zero		1


	//----- nvinfo : EIATTR_NUM_MBARRIERS
	.align		4
.L_25:
        /*00b0*/ 	.byte	0x03, 0x38
        /*00b2*/ 	.short	0x0001


	//----- nvinfo : EIATTR_EXIT_INSTR_OFFSETS
	.align		4
        /*00b4*/ 	.byte	0x04, 0x1c
        /*00b6*/ 	.short	(.L_27 - .L_26)


	//   ....[0]....
.L_26:
        /*00b8*/ 	.word	0x00000640


	//   ....[1]....
        /*00bc*/ 	.word	0x00000700


	//----- nvinfo : EIATTR_CRS_STACK_SIZE
	.align		4
.L_27:
        /*00c0*/ 	.byte	0x04, 0x1e
        /*00c2*/ 	.short	(.L_29 - .L_28)
.L_28:
        /*00c4*/ 	.word	0x00000000


	//----- nvinfo : EIATTR_CBANK_PARAM_SIZE
	.align		4
.L_29:
        /*00c8*/ 	.byte	0x03, 0x19
        /*00ca*/ 	.short	0x001c


	//----- nvinfo : EIATTR_PARAM_CBANK
	.align		4
        /*00cc*/ 	.byte	0x04, 0x0a
        /*00ce*/ 	.short	(.L_31 - .L_30)
	.align		4
.L_30:
        /*00d0*/ 	.word	index@(.nv.constant0._Z19simple_clc_multiplyPfPKfS1_i)
        /*00d4*/ 	.short	0x0380
        /*00d6*/ 	.short	0x001c


	//----- nvinfo : EIATTR_SW_WAR
	.align		4
.L_31:
        /*00d8*/ 	.byte	0x04, 0x36
        /*00da*/ 	.short	(.L_33 - .L_32)
.L_32:
        /*00dc*/ 	.word	0x00000008
.L_33:


//--------------------- .nv.callgraph             --------------------------
	.section	.nv.callgraph,"",@"SHT_CUDA_CALLGRAPH"
	.align	4
	.sectionentsize	8
	.align		4
        /*0000*/ 	.word	0x00000000
	.align		4
        /*0004*/ 	.word	0xffffffff
	.align		4
        /*0008*/ 	.word	index@(_Z19simple_clc_multiplyPfPKfS1_i)
	.align		4
        /*000c*/ 	.word	index@(vprintf)
	.align		4
        /*0010*/ 	.word	0x00000000
	.align		4
        /*0014*/ 	.word	0xfffffffe
	.align		4
        /*0018*/ 	.word	0x00000000
	.align		4
        /*001c*/ 	.word	0xfffffffd
	.align		4
        /*0020*/ 	.word	0x00000000
	.align		4
        /*0024*/ 	.word	0xfffffffc


//--------------------- .nv.constant4             --------------------------
	.section	.nv.constant4,"a",@progbits
	.align	8
	.align		8
.nv.constant4:
        /*0000*/ 	.dword	vprintf
	.align		8
        /*0008*/ 	.dword	$str
	.align		8
        /*0010*/ 	.dword	$str$1


//--------------------- .text._Z19simple_clc_multiplyPfPKfS1_i --------------------------
	.section	.text._Z19simple_clc_multiplyPfPKfS1_i,"ax",@progbits
	.align	128
        .global         _Z19simple_clc_multiplyPfPKfS1_i
        .type           _Z19simple_clc_multiplyPfPKfS1_i,@function
        .size           _Z19simple_clc_multiplyPfPKfS1_i,(.L_x_11 - _Z19simple_clc_multiplyPfPKfS1_i)
        .other          _Z19simple_clc_multiplyPfPKfS1_i,@"STO_CUDA_ENTRY STV_DEFAULT"
_Z19simple_clc_multiplyPfPKfS1_i:
.text._Z19simple_clc_multiplyPfPKfS1_i:
[----:B------:R-:W0:Y:S01]  /*0000*/  LDC R1, c[0x0][0x37c] ;  /* 0x0000df00ff017b82 */ /* 0x000e220000000800 */
[----:B------:R-:W1:Y:S07]  /*0010*/  S2R R24, SR_TID.X ;  /* 0x0000000000187919 */ /* 0x000e6e0000002100 */
[----:B------:R-:W2:Y:S01]  /*0020*/  S2UR UR4, SR_CgaCtaId ;  /* 0x00000000000479c3 */ /* 0x000ea20000008800 */
[----:B------:R-:W3:Y:S01]  /*0030*/  LDCU UR8, c[0x0][0x2fc] ;  /* 0x00005f80ff0877ac */ /* 0x000ee20008000800 */
[----:B0-----:R-:W-:Y:S01]  /*0040*/  VIADD R1, R1, 0xfffffff0 ;  /* 0xfffffff001017836 */ /* 0x001fe20000000000 */
[----:B------:R-:W0:Y:S01]  /*0050*/  S2R R18, SR_CTAID.X ;  /* 0x0000000000127919 */ /* 0x000e220000002500 */
[----:B------:R-:W-:Y:S01]  /*0060*/  BSSY B7, `(.L_x_0) ;  /* 0x000005c000077945 */ /* 0x000fe20003800000 */
[----:B------:R-:W4:Y:S01]  /*0070*/  LDCU UR40, c[0x0][0x360] ;  /* 0x00006c00ff2877ac */ /* 0x000f220008000800 */
[----:B------:R-:W-:-:S02]  /*0080*/  IMAD.MOV.U32 R25, RZ, RZ, RZ ;  /* 0x000000ffff197224 */ /* 0x000fc400078e00ff */
[----:B------:R-:W5:Y:S01]  /*0090*/  S2UR UR6, SR_SWINHI ;  /* 0x00000000000679c3 */ /* 0x000f620000002f00 */
[----:B------:R-:W-:Y:S01]  /*00a0*/  UMOV UR38, 0x400 ;  /* 0x0000040000267882 */ /* 0x000fe20000000000 */
[----:B------:R-:W3:Y:S01]  /*00b0*/  LDCU UR7, c[0x0][0x2f8] ;  /* 0x00005f00ff0777ac */ /* 0x000ee20008000800 */
[----:B------:R-:W-:Y:S02]  /*00c0*/  IMAD.MOV.U32 R23, RZ, RZ, RZ ;  /* 0x000000ffff177224 */ /* 0x000fe400078e00ff */
[----:B------:R-:W-:Y:S01]  /*00d0*/  IMAD.MOV.U32 R17, RZ, RZ, RZ ;  /* 0x000000ffff117224 */ /* 0x000fe200078e00ff */
[----:B------:R-:W0:Y:S01]  /*00e0*/  LDCU.64 UR36, c[0x0][0x358] ;  /* 0x00006b00ff2477ac */ /* 0x000e220008000a00 */
[----:B------:R-:W0:Y:S01]  /*00f0*/  LDCU UR41, c[0x0][0x398] ;  /* 0x00007300ff2977ac */ /* 0x000e220008000800 */
[----:B--2---:R-:W-:Y:S01]  /*0100*/  ULEA UR38, UR4, UR38, 0x18 ;  /* 0x0000002604267291 */ /* 0x004fe2000f8ec0ff */
[----:B---3--:R-:W-:Y:S02]  /*0110*/  IADD3 R16, P1, PT, R1, UR7, RZ ;  /* 0x0000000701107c10 */ /* 0x008fe4000ff3e0ff */
[----:B-1----:R-:W-:-:S04]  /*0120*/  ISETP.NE.AND P0, PT, R24, RZ, PT ;  /* 0x000000ff1800720c */ /* 0x002fc80003f05270 */
[----:B------:R-:W-:Y:S01]  /*0130*/  UMOV UR4, UR38 ;  /* 0x0000002600047c82 */ /* 0x000fe20008000000 */
[----:B-----5:R-:W-:Y:S01]  /*0140*/  UMOV UR5, UR6 ;  /* 0x0000000600057c82 */ /* 0x020fe20008000000 */
[----:B------:R-:W-:Y:S01]  /*0150*/  IADD3 R2, P2, PT, R16, 0x8, RZ ;  /* 0x0000000810027810 */ /* 0x000fe20007f5e0ff */
[----:B------:R-:W-:Y:S01]  /*0160*/  UMOV UR39, UR4 ;  /* 0x0000000400277c82 */ /* 0x000fe20008000000 */
[----:B0-----:R-:W-:Y:S02]  /*0170*/  IMAD.MOV.U32 R19, RZ, RZ, R18 ;  /* 0x000000ffff137224 */ /* 0x001fe400078e0012 */
[----:B------:R-:W-:-:S03]  /*0180*/  IADD3.X R22, PT, PT, RZ, UR8, RZ, P2, P1 ;  /* 0x00000008ff167c10 */ /* 0x000fc600097e24ff */
[----:B------:R-:W-:Y:S01]  /*0190*/  VOTEU.ALL UP0, P0 ;  /* 0x0000000000ff7886 */ /* 0x000fe20000000000 */
[----:B------:R-:W-:-:S04]  /*01a0*/  @!P0 IMAD.MOV.U32 R25, RZ, RZ, 0x10 ;  /* 0x00000010ff198424 */ /* 0x000fc800078e00ff */
[----:B----4-:R-:W-:-:S04]  /*01b0*/  @!UP0 UIADD3 UR10, UPT, UPT, -UR40, 0x100000, URZ ;  /* 0x00100000280a8890 */ /* 0x010fc8000fffe1ff */
[----:B------:R-:W-:Y:S02]  /*01c0*/  @!UP0 USHF.L.U32 UR11, UR10, 0xb, URZ ;  /* 0x0000000b0a0b8899 */ /* 0x000fe400080006ff */
[----:B------:R-:W-:Y:S01]  /*01d0*/  @!UP0 USHF.L.U32 UR10, UR10, 0x1, URZ ;  /* 0x000000010a0a8899 */ /* 0x000fe200080006ff */
[----:B------:R-:W-:-:S11]  /*01e0*/  VOTEU.ALL UP0, P0 ;  /* 0x0000000000ff7886 */ /* 0x000fd60000000000 */
[----:B------:R0:W1:Y:S02]  /*01f0*/  @!UP0 SYNCS.EXCH.64 URZ, [UR39], UR10 ;  /* 0x0000000a27ff85b2 */ /* 0x0000640008000100 */
[----:B01----:R-:W-:Y:S06]  /*0200*/  BAR.SYNC.DEFER_BLOCKING 0x0 ;  /* 0x0000000000007b1d */ /* 0x003fec0000010000 */
.L_x_7:
[----:B------:R-:W-:Y:S01]  /*0210*/  ISETP.NE.AND P0, PT, R24, RZ, PT ;  /* 0x000000ff1800720c */ /* 0x000fe20003f05270 */
[----:B------:R-:W-:Y:S05]  /*0220*/  YIELD ;  /* 0x0000000000007946 */ /* 0x000fea0003800000 */
[----:B------:R-:W-:Y:S07]  /*0230*/  BSSY.RECONVERGENT B6, `(.L_x_1) ;  /* 0x000001e000067945 */ /* 0x000fee0003800200 */
[----:B------:R-:W-:Y:S05]  /*0240*/  @P0 BRA `(.L_x_2) ;  /* 0x0000000000700947 */ /* 0x000fea0003800000 */
[----:B------:R-:W-:Y:S01]  /*0250*/  MOV R8, 0x0 ;  /* 0x0000000000087802 */ /* 0x000fe20000000f00 */
[----:B------:R0:W-:Y:S01]  /*0260*/  STL.64 [R1+0x8], R18 ;  /* 0x0000081201007387 */ /* 0x0001e20000100a00 */
[----:B------:R-:W1:Y:S01]  /*0270*/  LDCU.64 UR4, c[0x4][0x8] ;  /* 0x01000100ff0477ac */ /* 0x000e620008000a00 */
[----:B------:R-:W-:Y:S02]  /*0280*/  IMAD.MOV.U32 R6, RZ, RZ, R2 ;  /* 0x000000ffff067224 */ /* 0x000fe400078e0002 */
[----:B------:R-:W-:Y:S01]  /*0290*/  IMAD.MOV.U32 R7, RZ, RZ, R22 ;  /* 0x000000ffff077224 */ /* 0x000fe200078e0016 */
[----:B------:R-:W2:Y:S01]  /*02a0*/  LDC.64 R8, c[0x4][R8] ;  /* 0x0100000008087b82 */ /* 0x000ea20000000a00 */
[----:B-1----:R-:W-:Y:S02]  /*02b0*/  IMAD.U32 R4, RZ, RZ, UR4 ;  /* 0x00000004ff047e24 */ /* 0x002fe4000f8e00ff */
[----:B0-----:R-:W-:-:S07]  /*02c0*/  IMAD.U32 R5, RZ, RZ, UR5 ;  /* 0x00000005ff057e24 */ /* 0x001fce000f8e00ff */
[----:B------:R-:W-:-:S07]  /*02d0*/  LEPC R20, `(.L_x_3) ;  /* 0x000000001014794e */ /* 0x000fce0000000000 */
[----:B--2---:R-:W-:Y:S05]  /*02e0*/  CALL.ABS.NOINC R8 ;  /* 0x0000000008007343 */ /* 0x004fea0003c00000 */
.L_x_3:
[----:B------:R-:W0:Y:S01]  /*02f0*/  S2UR UR5, SR_CgaCtaId ;  /* 0x00000000000579c3 */ /* 0x000e220000008800 */
[----:B------:R-:W-:Y:S01]  /*0300*/  UMOV UR4, 0x400 ;  /* 0x0000040000047882 */ /* 0x000fe20000000000 */
[----:B------:R-:W-:Y:S01]  /*0310*/  PLOP3.LUT P0, PT, PT, PT, PT, 0x80, 0x8 ;  /* 0x000000000008781c */ /* 0x000fe20003f0f070 */
[----:B------:R-:W-:-:S05]  /*0320*/  UIADD3 UR4, UPT, UPT, UR4, 0x10, URZ ;  /* 0x0000001004047890 */ /* 0x000fca000fffe0ff */
[----:B------:R-:W1:Y:S01]  /*0330*/  S2UR UR8, SR_SWINHI ;  /* 0x00000000000879c3 */ /* 0x000e620000002f00 */
[----:B0-----:R-:W-:-:S07]  /*0340*/  ULEA UR4, UR5, UR4, 0x18 ;  /* 0x0000000405047291 */ /* 0x001fce000f8ec0ff */
[----:B------:R-:W-:Y:S01]  /*0350*/  UMOV UR4, UR4 ;  /* 0x0000000400047c82 */ /* 0x000fe20008000000 */
[----:B-1----:R-:W-:Y:S01]  /*0360*/  UMOV UR5, UR8 ;  /* 0x0000000800057c82 */ /* 0x002fe20008000000 */
[----:B------:R-:W-:Y:S01]  /*0370*/  UMOV UR6, UR38 ;  /* 0x0000002600067c82 */ /* 0x000fe20008000000 */
[----:B------:R-:W-:Y:S01]  /*0380*/  UMOV UR7, UR8 ;  /* 0x0000000800077c82 */ /* 0x000fe20008000000 */
[----:B------:R-:W-:Y:S01]  /*0390*/  LEA R0, R23, UR4, 0x4 ;  /* 0x0000000417007c11 */ /* 0x000fe2000f8e20ff */
[----:B------:R-:W-:-:S06]  /*03a0*/  UMOV UR5, UR6 ;  /* 0x0000000600057c82 */ /* 0x000fcc0008000000 */
.L_x_4:
[----:B------:R-:W-:-:S13]  /*03b0*/  @P0 ELECT P1, URZ, PT ;  /* 0x0000000000ff082f */ /* 0x000fda0003820000 */
[----:B------:R-:W-:Y:S02]  /*03c0*/  @P1 R2UR.BROADCAST UR4, R0 ;  /* 0x00000000000412ca */ /* 0x000fe400008e0000 */
[----:B------:R-:W-:-:S11]  /*03d0*/  @P1 PLOP3.LUT P0, PT, P1, PT, PT, 0x8, 0x80 ;  /* 0x000000000080181c */ /* 0x000fd60000f0e170 */
[----:B------:R-:W-:Y:S06]  /*03e0*/  UGETNEXTWORKID.SELFCAST [UR4], [UR5] ;  /* 0x00000000040073ca */ /* 0x000fec0008000000 */
[----:B------:R-:W-:Y:S01]  /*03f0*/  PLOP3.LUT P1, PT, PT, PT, PT, 0x8, 0x80 ;  /* 0x000000000080781c */ /* 0x000fe20003f2e170 */
[----:B------:R-:W-:-:S12]  /*0400*/  @P0 BRA.U.ANY `(.L_x_4) ;  /* 0xfffffffd00e80947 */ /* 0x000fd8000393ffff */
.L_x_2:
[----:B------:R-:W-:Y:S05]  /*0410*/  BSYNC.RECONVERGENT B6 ;  /* 0x0000000000067941 */ /* 0x000fea0003800200 */
.L_x_1:
[----:B------:R-:W-:Y:S01]  /*0420*/  IMAD R3, R19, UR40, R24 ;  /* 0x0000002813037c24 */ /* 0x000fe2000f8e0218 */
[----:B------:R-:W0:Y:S04]  /*0430*/  LDC.64 R8, c[0x0][0x388] ;  /* 0x0000e200ff087b82 */ /* 0x000e280000000a00 */
[----:B------:R-:W-:Y:S01]  /*0440*/  ISETP.GE.AND P0, PT, R3, UR41, PT ;  /* 0x0000002903007c0c */ /* 0x000fe2000bf06270 */
[----:B------:R-:W1:-:S12]  /*0450*/  SYNCS.ARRIVE.TRANS64 R4, [UR39], R25 ;  /* 0x00000019ff0479a7 */ /* 0x000e580008000027 */
[----:B------:R-:W2:Y:S01]  /*0460*/  @!P0 LDC.64 R10, c[0x0][0x390] ;  /* 0x0000e400ff0a8b82 */ /* 0x000ea20000000a00 */
[----:B0-----:R-:W-:-:S06]  /*0470*/  @!P0 IMAD.WIDE R8, R3, 0x4, R8 ;  /* 0x0000000403088825 */ /* 0x001fcc00078e0208 */
[----:B------:R-:W3:Y:S01]  /*0480*/  @!P0 LDG.E R8, desc[UR36][R8.64] ;  /* 0x0000002408088981 */ /* 0x000ee2000c1e1900 */
[----:B------:R-:W0:Y:S01]  /*0490*/  LDC.64 R6, c[0x0][0x380] ;  /* 0x0000e000ff067b82 */ /* 0x000e220000000a00 */
[----:B--2---:R-:W-:-:S06]  /*04a0*/  @!P0 IMAD.WIDE R10, R3, 0x4, R10 ;  /* 0x00000004030a8825 */ /* 0x004fcc00078e020a */
[----:B------:R-:W3:Y:S01]  /*04b0*/  @!P0 LDG.E R11, desc[UR36][R10.64] ;  /* 0x000000240a0b8981 */ /* 0x000ee2000c1e1900 */
[----:B------:R-:W2:Y:S01]  /*04c0*/  LDCU UR4, c[0x0][0x2f8] ;  /* 0x00005f00ff0477ac */ /* 0x000ea20008000800 */
[----:B0-----:R-:W-:Y:S01]  /*04d0*/  @!P0 IMAD.WIDE R6, R3, 0x4, R6 ;  /* 0x0000000403068825 */ /* 0x001fe200078e0206 */
[----:B------:R-:W-:-:S03]  /*04e0*/  SHF.L.U32 R0, R23, 0x1f, RZ ;  /* 0x0000001f17007819 */ /* 0x000fc600000006ff */
[----:B--2---:R-:W-:-:S05]  /*04f0*/  VIADD R13, R16, -UR4 ;  /* 0x80000004100d7c36 */ /* 0x004fca0008000000 */
[----:B-1----:R0:W-:Y:S01]  /*0500*/  STL.64 [R13], R4 ;  /* 0x000000040d007387 */ /* 0x0021e20000100a00 */
[----:B------:R-:W-:Y:S01]  /*0510*/  BSSY B0, `(.L_x_5) ;  /* 0x0000005000007945 */ /* 0x000fe20003800000 */
[----:B---3--:R-:W-:-:S05]  /*0520*/  @!P0 FMUL R3, R8, R11 ;  /* 0x0000000b08038220 */ /* 0x008fca0000400000 */
[----:B------:R0:W-:Y:S01]  /*0530*/  @!P0 STG.E desc[UR36][R6.64], R3 ;  /* 0x0000000306008986 */ /* 0x0001e2000c101924 */
[----:B------:R-:W1:Y:S02]  /*0540*/  SYNCS.PHASECHK.TRANS64.TRYWAIT P0, [UR39], R0 ;  /* 0x00000000ff0075a7 */ /* 0x000e640008001127 */
[----:B01----:R-:W-:Y:S05]  /*0550*/  @!P0 BRA `(.L_x_6) ;  /* 0x00000000006c8947 */ /* 0x003fea0003800000 */
.L_x_9:
[----:B------:R-:W-:Y:S05]  /*0560*/  BSYNC B0 ;  /* 0x0000000000007941 */ /* 0x000fea0003800000 */
.L_x_5:
[----:B------:R-:W0:Y:S01]  /*0570*/  S2UR UR5, SR_CgaCtaId ;  /* 0x00000000000579c3 */ /* 0x000e220000008800 */
[----:B------:R-:W-:Y:S01]  /*0580*/  UMOV UR4, 0x400 ;  /* 0x0000040000047882 */ /* 0x000fe20000000000 */
[----:B------:R-:W-:Y:S01]  /*0590*/  VIADD R17, R17, 0x1 ;  /* 0x0000000111117836 */ /* 0x000fe20000000000 */
[----:B------:R-:W-:-:S04]  /*05a0*/  UIADD3 UR4, UPT, UPT, UR4, 0x10, URZ ;  /* 0x0000001004047890 */ /* 0x000fc8000fffe0ff */
[----:B0-----:R-:W-:-:S06]  /*05b0*/  ULEA UR4, UR5, UR4, 0x18 ;  /* 0x0000000405047291 */ /* 0x001fcc000f8ec0ff */
[C---:B------:R-:W-:Y:S02]  /*05c0*/  LEA R4, R23.reuse, UR4, 0x4 ;  /* 0x0000000417047c11 */ /* 0x040fe4000f8e20ff */
[----:B------:R-:W-:-:S04]  /*05d0*/  LOP3.LUT R23, R23, 0x1, RZ, 0x3c, !PT ;  /* 0x0000000117177812 */ /* 0x000fc800078e3cff */
[----:B------:R-:W0:Y:S02]  /*05e0*/  LDS.128 R4, [R4] ;  /* 0x0000000004047984 */ /* 0x000e240000000c00 */
[----:B0-----:R-:W-:Y:S02]  /*05f0*/  LOP3.LUT P0, RZ, R6, 0x1, RZ, 0xc0, !PT ;  /* 0x0000000106ff7812 */ /* 0x001fe4000780c0ff */
[----:B------:R-:W-:-:S11]  /*0600*/  MOV R19, R4 ;  /* 0x0000000400137202 */ /* 0x000fd60000000f00 */
[----:B------:R-:W-:Y:S05]  /*0610*/  @P0 BRA `(.L_x_7) ;  /* 0xfffffff800fc0947 */ /* 0x000fea000383ffff */
[----:B------:R-:W-:Y:S05]  /*0620*/  BSYNC B7 ;  /* 0x0000000000077941 */ /* 0x000fea0003800000 */
.L_x_0:
[----:B------:R-:W-:-:S13]  /*0630*/  ISETP.NE.AND P0, PT, R24, RZ, PT ;  /* 0x000000ff1800720c */ /* 0x000fda0003f05270 */
[----:B------:R-:W-:Y:S05]  /*0640*/  @P0 EXIT ;  /* 0x000000000000094d */ /* 0x000fea0003800000 */
[----:B------:R-:W-:Y:S01]  /*0650*/  IMAD.MOV.U32 R16, RZ, RZ, R18 ;  /* 0x000000ffff107224 */ /* 0x000fe200078e0012 */
[----:B------:R-:W-:Y:S01]  /*0660*/  MOV R0, 0x0 ;  /* 0x0000000000007802 */ /* 0x000fe20000000f00 */
[----:B------:R-:W0:Y:S01]  /*0670*/  LDCU.64 UR4, c[0x4][0x10] ;  /* 0x01000200ff0477ac */ /* 0x000e220008000a00 */
[----:B------:R-:W-:Y:S02]  /*0680*/  IMAD.MOV.U32 R6, RZ, RZ, R2 ;  /* 0x000000ffff067224 */ /* 0x000fe400078e0002 */
[----:B------:R1:W-:Y:S01]  /*0690*/  STL.64 [R1+0x8], R16 ;  /* 0x0000081001007387 */ /* 0x0003e20000100a00 */
[----:B------:R1:W2:Y:S01]  /*06a0*/  LDC.64 R8, c[0x4][R0] ;  /* 0x0100000000087b82 */ /* 0x0002a20000000a00 */
[----:B------:R-:W-:Y:S02]  /*06b0*/  IMAD.MOV.U32 R7, RZ, RZ, R22 ;  /* 0x000000ffff077224 */ /* 0x000fe400078e0016 */
[----:B0-----:R-:W-:Y:S02]  /*06c0*/  IMAD.U32 R4, RZ, RZ, UR4 ;  /* 0x00000004ff047e24 */ /* 0x001fe4000f8e00ff */
[----:B-1----:R-:W-:-:S07]  /*06d0*/  IMAD.U32 R5, RZ, RZ, UR5 ;  /* 0x00000005ff057e24 */ /* 0x002fce000f8e00ff */
[----:B------:R-:W-:-:S07]  /*06e0*/  LEPC R20, `(.L_x_8) ;  /* 0x000000001014794e */ /* 0x000fce0000000000 */
[----:B--2---:R-:W-:Y:S05]  /*06f0*/  CALL.ABS.NOINC R8 ;  /* 0x0000000008007343 */ /* 0x004fea0003c00000 */
.L_x_8:
[----:B------:R-:W-:Y:S05]  /*0700*/  EXIT ;  /* 0x000000000000794d */ /* 0x000fea0003800000 */
.L_x_6:
[----:B------:R-:W-:Y:S05]  /*0710*/  YIELD ;  /* 0x0000000000007946 */ /* 0x000fea0003800000 */
[----:B------:R-:W0:Y:S02]  /*0720*/  SYNCS.PHASECHK.TRANS64.TRYWAIT P0, [UR39], R0 ;  /* 0x00000000ff0075a7 */ /* 0x000e240008001127 */
[----:B0-----:R-:W-:Y:S05]  /*0730*/  @!P0 BRA `(.L_x_6) ;  /* 0xfffffffc00f48947 */ /* 0x001fea000383ffff */
[----:B------:R-:W-:Y:S05]  /*0740*/  BRA `(.L_x_9) ;  /* 0xfffffffc00847947 */ /* 0x000fea000383ffff */
.L_x_10:
[----:B------:R-:W-:-:S00]  /*0750*/  BRA `(.L_x_10) ;  /* 0xfffffffc00fc7947 */ /* 0x000fc0000383ffff */
[----:B------:R-:W-:-:S00]  /*0760*/  NOP ;  /* 0x0000000000007918 */ /* 0x000fc00000000000 */
        /* <DEDUP_REMOVED lines=9> */
.L_x_11:


//--------------------- .nv.global.init           --------------------------
	.section	.nv.global.init,"aw",@progbits
.nv.global.init:
	.type		$str,@object
	.size		$str,($str$1 - $str)
$str:
        /*0000*/ 	.byte	0x43, 0x54, 0x41, 0x2d, 0x25, 0x64, 0x20, 0x70, 0x72, 0x6f, 0x63, 0x65, 0x73, 0x73, 0x69, 0x6e
        /*0010*/ 	.byte	0x67, 0x20, 0x62, 0x78, 0x2d, 0x25, 0x64, 0x0a, 0x00
	.type		$str$1,@object
	.size		$str$1,(.L_1 - $str$1)
$str$1:
        /*0019*/ 	.byte	0x0a, 0x5b, 0x43, 0x4c, 0x43, 0x20, 0x44, 0x65, 0x6d, 0x6f, 0x5d, 0x20, 0x43, 0x54, 0x41, 0x2d
        /*0029*/ 	.byte	0x25, 0x64, 0x20, 0x63, 0x6f, 0x6d, 0x70, 0x6c, 0x65, 0x74, 0x65, 0x64, 0x20, 0x25, 0x64, 0x20
        /*0039*/ 	.byte	0x64, 0x69, 0x66, 0x66, 0x65, 0x72, 0x65, 0x6e, 0x74, 0x20, 0x74, 0x69, 0x6c, 0x65, 0x73, 0x0a
        /*0049*/ 	.byte	0x00
.L_1:


//--------------------- .nv.shared._Z19simple_clc_multiplyPfPKfS1_i --------------------------
	.section	.nv.shared._Z19simple_clc_multiplyPfPKfS1_i,"aw",@nobits
	.sectionflags	@""
	.align	16
.nv.shared._Z19simple_clc_multiplyPfPKfS1_i:
	.zero		1072


//--------------------- .nv.shared.reserved.0     --------------------------
	.section	.nv.shared.reserved.0,"aw",@nobits
	.weak		__nv_reservedSMEM_offset_0_alias
	.size		__nv_reservedSMEM_offset_0_alias, 0, 64
	.other		__nv_reservedSMEM_offset_0_alias,@"STO_CUDA_RESERVED_SHARED STV_DEFAULT"
__nv_reservedSMEM_offset_0_alias:
	.zero		0
	.zero		64


//--------------------- .nv.constant0._Z19simple_clc_multiplyPfPKfS1_i --------------------------
	.section	.nv.constant0._Z19simple_clc_multiplyPfPKfS1_i,"a",@progbits
	.sectionflags	@""
	.align	4
.nv.constant0._Z19simple_clc_multiplyPfPKfS1_i:
	.zero		924


//--------------------- SYMBOLS --------------------------

	.type		.nv.reservedSmem.offset0,@object
	.size		.nv.reservedSmem.offset0,0x4
	.type		.nv.reservedSmem.cap,@object
	.size		.nv.reservedSmem.cap,0x4
	.type		vprintf,@function
